	.headerflags	@"EF_CUDA_TEXMODE_UNIFIED EF_CUDA_64BIT_ADDRESS EF_CUDA_ACCELERATORS EF_CUDA_SM90 EF_CUDA_VIRTUAL_SM(EF_CUDA_SM90)"
	.elftype	@"ET_EXEC"


//--------------------- .nv.info                  --------------------------
	.section	.nv.info,"",@"SHT_CUDA_INFO"
	.align	4


	//----- nvinfo : EIATTR_REGCOUNT
	.align		4
        /*0000*/ 	.byte	0x04, 0x2f
        /*0002*/ 	.short	(.L_1 - .L_0)
	.align		4
.L_0:
        /*0004*/ 	.word	index@(triton_poi_fused_max_pool2d_with_indices_74)
        /*0008*/ 	.word	0x00000016


	//----- nvinfo : EIATTR_MIN_STACK_SIZE
	.align		4
.L_1:
        /*000c*/ 	.byte	0x04, 0x12
        /*000e*/ 	.short	(.L_3 - .L_2)
	.align		4
.L_2:
        /*0010*/ 	.word	index@(triton_poi_fused_max_pool2d_with_indices_74)
        /*0014*/ 	.word	0x00000000


	//----- nvinfo : EIATTR_FRAME_SIZE
	.align		4
.L_3:
        /*0018*/ 	.byte	0x04, 0x11
        /*001a*/ 	.short	(.L_5 - .L_4)
	.align		4
.L_4:
        /*001c*/ 	.word	index@(triton_poi_fused_max_pool2d_with_indices_74)
        /*0020*/ 	.word	0x00000000


	//----- nvinfo : EIATTR_MIN_STACK_SIZE
	.align		4
.L_5:
        /*0024*/ 	.byte	0x04, 0x12
        /*0026*/ 	.short	(.L_7 - .L_6)
	.align		4
.L_6:
        /*0028*/ 	.word	index@(triton_poi_fused_max_pool2d_with_indices_74)
        /*002c*/ 	.word	0x00000000
.L_7:


//--------------------- .nv.info.triton_poi_fused_max_pool2d_with_indices_74 --------------------------
	.section	.nv.info.triton_poi_fused_max_pool2d_with_indices_74,"",@"SHT_CUDA_INFO"
	.sectionflags	@""
	.align	4


	//----- nvinfo : EIATTR_CUDA_API_VERSION
	.align		4
        /*0000*/ 	.byte	0x04, 0x37
        /*0002*/ 	.short	(.L_9 - .L_8)
.L_8:
        /*0004*/ 	.word	0x0000007c


	//----- nvinfo : EIATTR_KPARAM_INFO
	.align		4
.L_9:
        /*0008*/ 	.byte	0x04, 0x17
        /*000a*/ 	.short	(.L_11 - .L_10)
.L_10:
        /*000c*/ 	.word	0x00000000
        /*0010*/ 	.short	0x0003
        /*0012*/ 	.short	0x0018
        /*0014*/ 	.byte	0x00, 0xf0, 0x11, 0x00


	//----- nvinfo : EIATTR_KPARAM_INFO
	.align		4
.L_11:
        /*0018*/ 	.byte	0x04, 0x17
        /*001a*/ 	.short	(.L_13 - .L_12)
.L_12:
        /*001c*/ 	.word	0x00000000
        /*0020*/ 	.short	0x0002
        /*0022*/ 	.short	0x0010
        /*0024*/ 	.byte	0x00, 0xf4, 0x21, 0x00


	//----- nvinfo : EIATTR_KPARAM_INFO
	.align		4
.L_13:
        /*0028*/ 	.byte	0x04, 0x17
        /*002a*/ 	.short	(.L_15 - .L_14)
.L_14:
        /*002c*/ 	.word	0x00000000
        /*0030*/ 	.short	0x0001
        /*0032*/ 	.short	0x0008
        /*0034*/ 	.byte	0x00, 0xf4, 0x21, 0x00


	//----- nvinfo : EIATTR_KPARAM_INFO
	.align		4
.L_15:
        /*0038*/ 	.byte	0x04, 0x17
        /*003a*/ 	.short	(.L_17 - .L_16)
.L_16:
        /*003c*/ 	.word	0x00000000
        /*0040*/ 	.short	0x0000
        /*0042*/ 	.short	0x0000
        /*0044*/ 	.byte	0x00, 0xf4, 0x21, 0x00


	//----- nvinfo : EIATTR_SPARSE_MMA_MASK
	.align		4
.L_17:
        /*0048*/ 	.byte	0x03, 0x50
        /*004a*/ 	.short	0x0000


	//----- nvinfo : EIATTR_MAXREG_COUNT
	.align		4
        /*004c*/ 	.byte	0x03, 0x1b
        /*004e*/ 	.short	0x00ff


	//----- nvinfo : EIATTR_EXIT_INSTR_OFFSETS
	.align		4
        /*0050*/ 	.byte	0x04, 0x1c
        /*0052*/ 	.short	(.L_19 - .L_18)


	//   ....[0]....
.L_18:
        /*0054*/ 	.word	0x00000480


	//----- nvinfo : EIATTR_REQNTID
	.align		4
.L_19:
        /*0058*/ 	.byte	0x04, 0x10
        /*005a*/ 	.short	(.L_21 - .L_20)
.L_20:
        /*005c*/ 	.word	0x00000080
        /*0060*/ 	.word	0x00000001
        /*0064*/ 	.word	0x00000001


	//----- nvinfo : EIATTR_CBANK_PARAM_SIZE
	.align		4
.L_21:
        /*0068*/ 	.byte	0x03, 0x19
        /*006a*/ 	.short	0x001c


	//----- nvinfo : EIATTR_PARAM_CBANK
	.align		4
        /*006c*/ 	.byte	0x04, 0x0a
        /*006e*/ 	.short	(.L_23 - .L_22)
	.align		4
.L_22:
        /*0070*/ 	.word	index@(.nv.constant0.triton_poi_fused_max_pool2d_with_indices_74)
        /*0074*/ 	.short	0x0210
        /*0076*/ 	.short	0x001c


	//----- nvinfo : EIATTR_SW_WAR
	.align		4
.L_23:
        /*0078*/ 	.byte	0x04, 0x36
        /*007a*/ 	.short	(.L_25 - .L_24)
.L_24:
        /*007c*/ 	.word	0x00000008
.L_25:


//--------------------- .nv.callgraph             --------------------------
	.section	.nv.callgraph,"",@"SHT_CUDA_CALLGRAPH"
	.align	4
	.sectionentsize	8
	.align		4
        /*0000*/ 	.word	0x00000000
	.align		4
        /*0004*/ 	.word	0xffffffff
	.align		4
        /*0008*/ 	.word	0x00000000
	.align		4
        /*000c*/ 	.word	0xfffffffe
	.align		4
        /*0010*/ 	.word	0x00000000
	.align		4
        /*0014*/ 	.word	0xfffffffd
	.align		4
        /*0018*/ 	.word	0x00000000
	.align		4
        /*001c*/ 	.word	0xfffffffc


//--------------------- .text.triton_poi_fused_max_pool2d_with_indices_74 --------------------------
	.section	.text.triton_poi_fused_max_pool2d_with_indices_74,"ax",@progbits
	.align	128
        .global         triton_poi_fused_max_pool2d_with_indices_74
        .type           triton_poi_fused_max_pool2d_with_indices_74,@function
        .size           triton_poi_fused_max_pool2d_with_indices_74,(.L_x_1 - triton_poi_fused_max_pool2d_with_indices_74)
        .other          triton_poi_fused_max_pool2d_with_indices_74,@"STO_CUDA_ENTRY STV_DEFAULT"
triton_poi_fused_max_pool2d_with_indices_74:
.text.triton_poi_fused_max_pool2d_with_indices_74:
[----:B------:R-:W-:Y:S01]  /*0000*/  LDC R1, c[0x0][0x28] ;  /* 0x00000a00ff017b82 */ /* 0x000fe20000000800 */
[----:B------:R-:W1:Y:S07]  /*0010*/  S2R R0, SR_TID.X ;  /* 0x0000000000007919 */ /* 0x000e6e0000002100 */
[----:B------:R-:W2:Y:S01]  /*0020*/  LDC.64 R2, c[0x0][0x210] ;  /* 0x00008400ff027b82 */ /* 0x000ea20000000a00 */
[----:B------:R-:W-:Y:S01]  /*0030*/  ULDC.64 UR4, c[0x0][0x208] ;  /* 0x0000820000047ab9 */ /* 0x000fe20000000a00 */
[----:B------:R-:W-:Y:S01]  /*0040*/  ULDC.64 UR6, c[0x0][0x220] ;  /* 0x0000880000067ab9 */ /* 0x000fe20000000a00 */
[----:B------:R-:W3:Y:S01]  /*0050*/  S2R R7, SR_CTAID.X ;  /* 0x0000000000077919 */ /* 0x000ee20000002500 */
[----:B-1----:R-:W-:Y:S01]  /*0060*/  IMAD.SHL.U32 R0, R0, 0x2, RZ ;  /* 0x0000000200007824 */ /* 0x002fe200078e00ff */
[----:B---3--:R-:W-:-:S04]  /*0070*/  SHF.R.S32.HI R9, RZ, 0x17, R7 ;  /* 0x00000017ff097819 */ /* 0x008fc80000011407 */
[----:B------:R-:W-:Y:S02]  /*0080*/  LOP3.LUT R0, R0, 0xfe, RZ, 0xc0, !PT ;  /* 0x000000fe00007812 */ /* 0x000fe400078ec0ff */
[----:B------:R-:W-:-:S03]  /*0090*/  SGXT R9, R9, 0x1 ;  /* 0x000000010909781a */ /* 0x000fc60000000200 */
[----:B------:R-:W-:-:S04]  /*00a0*/  IMAD R0, R7, 0x100, R0 ;  /* 0x0000010007007824 */ /* 0x000fc800078e0200 */
[----:B------:R-:W-:Y:S01]  /*00b0*/  VIADD R4, R0, 0x1 ;  /* 0x0000000100047836 */ /* 0x000fe20000000000 */
[----:B------:R-:W-:-:S04]  /*00c0*/  SHF.R.S32.HI R5, RZ, 0x1f, R0 ;  /* 0x0000001fff057819 */ /* 0x000fc80000011400 */
[----:B------:R-:W-:Y:S02]  /*00d0*/  LEA.HI R5, R5, R0, RZ, 0x3 ;  /* 0x0000000005057211 */ /* 0x000fe400078f18ff */
[----:B------:R-:W-:Y:S02]  /*00e0*/  LEA.HI R9, R9, R4, RZ, 0x3 ;  /* 0x0000000409097211 */ /* 0x000fe400078f18ff */
[C---:B------:R-:W-:Y:S01]  /*00f0*/  LOP3.LUT R7, R5.reuse, 0x7ffffff8, RZ, 0xc0, !PT ;  /* 0x7ffffff805077812 */ /* 0x040fe200078ec0ff */
[----:B------:R-:W-:Y:S01]  /*0100*/  IMAD.SHL.U32 R5, R5, 0x4, RZ ;  /* 0x0000000405057824 */ /* 0x000fe200078e00ff */
[----:B------:R-:W-:-:S03]  /*0110*/  LOP3.LUT R9, R9, 0x7ffffff8, RZ, 0xc0, !PT ;  /* 0x7ffffff809097812 */ /* 0x000fc600078ec0ff */
[----:B------:R-:W-:Y:S01]  /*0120*/  IMAD.IADD R7, R0, 0x1, -R7 ;  /* 0x0000000100077824 */ /* 0x000fe200078e0a07 */
[----:B------:R-:W-:Y:S01]  /*0130*/  LOP3.LUT R5, R5, 0xffffffe0, RZ, 0xc0, !PT ;  /* 0xffffffe005057812 */ /* 0x000fe200078ec0ff */
[----:B------:R-:W-:-:S04]  /*0140*/  IMAD.IADD R4, R4, 0x1, -R9 ;  /* 0x0000000104047824 */ /* 0x000fc800078e0a09 */
[--C-:B------:R-:W-:Y:S02]  /*0150*/  IMAD R15, R7, 0x2, R5.reuse ;  /* 0x00000002070f7824 */ /* 0x100fe400078e0205 */
[----:B------:R-:W-:Y:S02]  /*0160*/  IMAD R17, R4, 0x2, R5 ;  /* 0x0000000204117824 */ /* 0x000fe400078e0205 */
[----:B--2---:R-:W-:-:S04]  /*0170*/  IMAD.WIDE R8, R15, 0x4, R2 ;  /* 0x000000040f087825 */ /* 0x004fc800078e0202 */
[----:B------:R-:W-:Y:S01]  /*0180*/  VIADD R13, R15, 0x10 ;  /* 0x000000100f0d7836 */ /* 0x000fe20000000000 */
[----:B------:R-:W2:Y:S01]  /*0190*/  LDG.E.EL R4, desc[UR4][R8.64] ;  /* 0x0000000408047981 */ /* 0x000ea2000c2e1900 */
[----:B------:R-:W-:-:S03]  /*01a0*/  IMAD.WIDE R10, R17, 0x4, R2 ;  /* 0x00000004110a7825 */ /* 0x000fc600078e0202 */
[----:B------:R1:W2:Y:S01]  /*01b0*/  LDG.E.EL R18, desc[UR4][R8.64+0x4] ;  /* 0x0000040408127981 */ /* 0x0002a2000c2e1900 */
[----:B------:R-:W-:-:S03]  /*01c0*/  IMAD.WIDE R12, R13, 0x4, R2 ;  /* 0x000000040d0c7825 */ /* 0x000fc600078e0202 */
[----:B------:R-:W3:Y:S01]  /*01d0*/  LDG.E.EL R16, desc[UR4][R10.64] ;  /* 0x000000040a107981 */ /* 0x000ee2000c2e1900 */
[----:B------:R-:W-:-:S03]  /*01e0*/  VIADD R7, R17, 0x10 ;  /* 0x0000001011077836 */ /* 0x000fc60000000000 */
[----:B------:R-:W3:Y:S01]  /*01f0*/  LDG.E.EL R19, desc[UR4][R10.64+0x4] ;  /* 0x000004040a137981 */ /* 0x000ee2000c2e1900 */
[----:B------:R-:W-:-:S03]  /*0200*/  IMAD.WIDE R6, R7, 0x4, R2 ;  /* 0x0000000407067825 */ /* 0x000fc600078e0202 */
[----:B------:R4:W5:Y:S01]  /*0210*/  LDG.E.EL R5, desc[UR4][R12.64] ;  /* 0x000000040c057981 */ /* 0x000962000c2e1900 */
[----:B------:R-:W-:-:S03]  /*0220*/  VIADD R15, R15, 0x11 ;  /* 0x000000110f0f7836 */ /* 0x000fc60000000000 */
[----:B------:R-:W5:Y:S01]  /*0230*/  LDG.E.EL R6, desc[UR4][R6.64] ;  /* 0x0000000406067981 */ /* 0x000f62000c2e1900 */
[----:B------:R-:W-:Y:S02]  /*0240*/  VIADD R17, R17, 0x11 ;  /* 0x0000001111117836 */ /* 0x000fe40000000000 */
[--C-:B-1----:R-:W-:Y:S01]  /*0250*/  IMAD.WIDE R8, R15, 0x4, R2.reuse ;  /* 0x000000040f087825 */ /* 0x102fe200078e0202 */
[----:B----4-:R-:W1:Y:S03]  /*0260*/  LDC.64 R12, c[0x0][0x218] ;  /* 0x00008600ff0c7b82 */ /* 0x010e660000000a00 */
[----:B------:R-:W-:Y:S02]  /*0270*/  IMAD.WIDE R14, R17, 0x4, R2 ;  /* 0x00000004110e7825 */ /* 0x000fe400078e0202 */
[----:B------:R1:W4:Y:S04]  /*0280*/  LDG.E.EL R2, desc[UR4][R8.64] ;  /* 0x0000000408027981 */ /* 0x000328000c2e1900 */
[----:B------:R-:W4:Y:S01]  /*0290*/  LDG.E.EL R3, desc[UR4][R14.64] ;  /* 0x000000040e037981 */ /* 0x000f22000c2e1900 */
[----:B-1----:R-:W-:Y:S01]  /*02a0*/  IMAD.WIDE R8, R0, 0x4, R12 ;  /* 0x0000000400087825 */ /* 0x002fe200078e020c */
[----:B--2---:R-:W-:-:S02]  /*02b0*/  FSETP.GT.AND P3, PT, R18, R4, PT ;  /* 0x000000041200720b */ /* 0x004fc40003f64000 */
[----:B------:R-:W-:Y:S02]  /*02c0*/  FSETP.NAN.AND P0, PT, R18, R18, PT ;  /* 0x000000121200720b */ /* 0x000fe40003f08000 */
[----:B---3--:R-:W-:Y:S02]  /*02d0*/  FSETP.GT.AND P2, PT, R19, R16, PT ;  /* 0x000000101300720b */ /* 0x008fe40003f44000 */
[----:B-----5:R-:W-:-:S07]  /*02e0*/  FSETP.NAN.AND P4, PT, R5, R5, PT ;  /* 0x000000050500720b */ /* 0x020fce0003f88000 */
[----:B------:R-:W-:Y:S02]  /*02f0*/  @!P3 SEL R18, R18, R4, P0 ;  /* 0x000000041212b207 */ /* 0x000fe40000000000 */
[----:B------:R-:W-:Y:S02]  /*0300*/  FSETP.NAN.AND P1, PT, R6, R6, PT ;  /* 0x000000060600720b */ /* 0x000fe40003f28000 */
[C---:B------:R-:W-:Y:S02]  /*0310*/  FSETP.NAN.AND P5, PT, R19.reuse, R19, PT ;  /* 0x000000131300720b */ /* 0x040fe40003fa8000 */
[----:B------:R-:W-:Y:S02]  /*0320*/  FSETP.GEU.AND P0, PT, R18, R5, PT ;  /* 0x000000051200720b */ /* 0x000fe40003f0e000 */
[----:B------:R-:W-:Y:S02]  /*0330*/  @!P2 SEL R19, R19, R16, P5 ;  /* 0x000000101313a207 */ /* 0x000fe40002800000 */
[----:B------:R-:W-:-:S02]  /*0340*/  @!P4 SEL R5, R5, R18, !P0 ;  /* 0x000000120505c207 */ /* 0x000fc40004000000 */
[----:B------:R-:W-:Y:S02]  /*0350*/  FSETP.GEU.AND P4, PT, R19, R6, PT ;  /* 0x000000061300720b */ /* 0x000fe40003f8e000 */
[----:B------:R-:W-:Y:S02]  /*0360*/  SEL R4, RZ, 0x1, !P3 ;  /* 0x00000001ff047807 */ /* 0x000fe40005800000 */
[----:B------:R-:W-:Y:S02]  /*0370*/  SEL R7, RZ, 0x1, !P2 ;  /* 0x00000001ff077807 */ /* 0x000fe40005000000 */
[----:B----4-:R-:W-:Y:S02]  /*0380*/  FSETP.NAN.AND P3, PT, R2, R2, PT ;  /* 0x000000020200720b */ /* 0x010fe40003f68000 */
[----:B------:R-:W-:Y:S02]  /*0390*/  FSETP.NAN.AND P2, PT, R3, R3, PT ;  /* 0x000000030300720b */ /* 0x000fe40003f48000 */
[----:B------:R-:W-:-:S02]  /*03a0*/  @!P1 SEL R6, R6, R19, !P4 ;  /* 0x0000001306069207 */ /* 0x000fc40006000000 */
[----:B------:R-:W-:Y:S02]  /*03b0*/  SEL R4, R4, 0x2, P0 ;  /* 0x0000000204047807 */ /* 0x000fe40000000000 */
[----:B------:R-:W-:Y:S02]  /*03c0*/  SEL R7, R7, 0x2, P4 ;  /* 0x0000000207077807 */ /* 0x000fe40002000000 */
[----:B------:R-:W-:Y:S02]  /*03d0*/  FSETP.GEU.AND P1, PT, R5, R2, PT ;  /* 0x000000020500720b */ /* 0x000fe40003f2e000 */
[----:B------:R-:W-:Y:S02]  /*03e0*/  FSETP.GEU.AND P0, PT, R6, R3, PT ;  /* 0x000000030600720b */ /* 0x000fe40003f0e000 */
[----:B------:R-:W-:Y:S02]  /*03f0*/  SEL R4, R4, 0x3, P1 ;  /* 0x0000000304047807 */ /* 0x000fe40000800000 */
[----:B------:R-:W-:-:S02]  /*0400*/  SEL R7, R7, 0x3, P0 ;  /* 0x0000000307077807 */ /* 0x000fc40000000000 */
[----:B------:R-:W-:Y:S02]  /*0410*/  IADD3 R10, P4, R0, UR6, RZ ;  /* 0x00000006000a7c10 */ /* 0x000fe4000ff9e0ff */
[----:B------:R-:W-:Y:S01]  /*0420*/  @!P3 SEL R2, R2, R5, !P1 ;  /* 0x000000050202b207 */ /* 0x000fe20004800000 */
[----:B------:R-:W-:Y:S01]  /*0430*/  IMAD R7, R7, 0x100, R4 ;  /* 0x0000010007077824 */ /* 0x000fe200078e0204 */
[----:B------:R-:W-:Y:S02]  /*0440*/  @!P2 SEL R3, R3, R6, !P0 ;  /* 0x000000060303a207 */ /* 0x000fe40004000000 */
[----:B------:R-:W-:-:S03]  /*0450*/  LEA.HI.X.SX32 R11, R0, UR7, 0x1, P4 ;  /* 0x00000007000b7c11 */ /* 0x000fc6000a0f0eff */
[----:B------:R-:W-:Y:S04]  /*0460*/  STG.E.64 desc[UR4][R8.64], R2 ;  /* 0x0000000208007986 */ /* 0x000fe8000c101b04 */
[----:B------:R-:W-:Y:S01]  /*0470*/  STG.E.U16 desc[UR4][R10.64], R7 ;  /* 0x000000070a007986 */ /* 0x000fe2000c101504 */
[----:B------:R-:W-:Y:S05]  /*0480*/  EXIT ;  /* 0x000000000000794d */ /* 0x000fea0003800000 */
.L_x_0:
[----:B------:R-:W-:-:S00]  /*0490*/  BRA `(.L_x_0) ;  /* 0xfffffffc00fc7947 */ /* 0x000fc0000383ffff */
[----:B------:R-:W-:-:S00]  /*04a0*/  NOP ;  /* 0x0000000000007918 */ /* 0x000fc00000000000 */
        /* <DEDUP_REMOVED lines=13> */
.L_x_1:


//--------------------- .nv.constant0.triton_poi_fused_max_pool2d_with_indices_74 --------------------------
	.section	.nv.constant0.triton_poi_fused_max_pool2d_with_indices_74,"a",@progbits
	.sectionflags	@""
	.align	4
.nv.constant0.triton_poi_fused_max_pool2d_with_indices_74:
	.zero		556
